	.headerflags	@"EF_CUDA_TEXMODE_UNIFIED EF_CUDA_64BIT_ADDRESS EF_CUDA_ACCELERATORS EF_CUDA_SM90 EF_CUDA_VIRTUAL_SM(EF_CUDA_SM90)"
	.elftype	@"ET_EXEC"


//--------------------- .nv.info                  --------------------------
	.section	.nv.info,"",@"SHT_CUDA_INFO"
	.align	4


	//----- nvinfo : EIATTR_REGCOUNT
	.align		4
        /*0000*/ 	.byte	0x04, 0x2f
        /*0002*/ 	.short	(.L_2 - .L_1)
	.align		4
.L_1:
        /*0004*/ 	.word	index@(triton_poi_fused_native_group_norm_relu_22)
        /*0008*/ 	.word	0x00000012


	//----- nvinfo : EIATTR_MIN_STACK_SIZE
	.align		4
.L_2:
        /*000c*/ 	.byte	0x04, 0x12
        /*000e*/ 	.short	(.L_4 - .L_3)
	.align		4
.L_3:
        /*0010*/ 	.word	index@(triton_poi_fused_native_group_norm_relu_22)
        /*0014*/ 	.word	0x00000000


	//----- nvinfo : EIATTR_FRAME_SIZE
	.align		4
.L_4:
        /*0018*/ 	.byte	0x04, 0x11
        /*001a*/ 	.short	(.L_6 - .L_5)
	.align		4
.L_5:
        /*001c*/ 	.word	index@(triton_poi_fused_native_group_norm_relu_22)
        /*0020*/ 	.word	0x00000000


	//----- nvinfo : EIATTR_MIN_STACK_SIZE
	.align		4
.L_6:
        /*0024*/ 	.byte	0x04, 0x12
        /*0026*/ 	.short	(.L_8 - .L_7)
	.align		4
.L_7:
        /*0028*/ 	.word	index@(triton_poi_fused_native_group_norm_relu_22)
        /*002c*/ 	.word	0x00000000
.L_8:


//--------------------- .nv.info.triton_poi_fused_native_group_norm_relu_22 --------------------------
	.section	.nv.info.triton_poi_fused_native_group_norm_relu_22,"",@"SHT_CUDA_INFO"
	.sectionflags	@""
	.align	4


	//----- nvinfo : EIATTR_CUDA_API_VERSION
	.align		4
        /*0000*/ 	.byte	0x04, 0x37
        /*0002*/ 	.short	(.L_10 - .L_9)
.L_9:
        /*0004*/ 	.word	0x0000007c


	//----- nvinfo : EIATTR_KPARAM_INFO
	.align		4
.L_10:
        /*0008*/ 	.byte	0x04, 0x17
        /*000a*/ 	.short	(.L_12 - .L_11)
.L_11:
        /*000c*/ 	.word	0x00000000
        /*0010*/ 	.short	0x0006
        /*0012*/ 	.short	0x0030
        /*0014*/ 	.byte	0x00, 0xf0, 0x11, 0x00


	//----- nvinfo : EIATTR_KPARAM_INFO
	.align		4
.L_12:
        /*0018*/ 	.byte	0x04, 0x17
        /*001a*/ 	.short	(.L_14 - .L_13)
.L_13:
        /*001c*/ 	.word	0x00000000
        /*0020*/ 	.short	0x0005
        /*0022*/ 	.short	0x0028
        /*0024*/ 	.byte	0x00, 0xf4, 0x21, 0x00


	//----- nvinfo : EIATTR_KPARAM_INFO
	.align		4
.L_14:
        /*0028*/ 	.byte	0x04, 0x17
        /*002a*/ 	.short	(.L_16 - .L_15)
.L_15:
        /*002c*/ 	.word	0x00000000
        /*0030*/ 	.short	0x0004
        /*0032*/ 	.short	0x0020
        /*0034*/ 	.byte	0x00, 0xf4, 0x21, 0x00


	//----- nvinfo : EIATTR_KPARAM_INFO
	.align		4
.L_16:
        /*0038*/ 	.byte	0x04, 0x17
        /*003a*/ 	.short	(.L_18 - .L_17)
.L_17:
        /*003c*/ 	.word	0x00000000
        /*0040*/ 	.short	0x0003
        /*0042*/ 	.short	0x0018
        /*0044*/ 	.byte	0x00, 0xf4, 0x21, 0x00


	//----- nvinfo : EIATTR_KPARAM_INFO
	.align		4
.L_18:
        /*0048*/ 	.byte	0x04, 0x17
        /*004a*/ 	.short	(.L_20 - .L_19)
.L_19:
        /*004c*/ 	.word	0x00000000
        /*0050*/ 	.short	0x0002
        /*0052*/ 	.short	0x0010
        /*0054*/ 	.byte	0x00, 0xf4, 0x21, 0x00


	//----- nvinfo : EIATTR_KPARAM_INFO
	.align		4
.L_20:
        /*0058*/ 	.byte	0x04, 0x17
        /*005a*/ 	.short	(.L_22 - .L_21)
.L_21:
        /*005c*/ 	.word	0x00000000
        /*0060*/ 	.short	0x0001
        /*0062*/ 	.short	0x0008
        /*0064*/ 	.byte	0x00, 0xf4, 0x21, 0x00


	//----- nvinfo : EIATTR_KPARAM_INFO
	.align		4
.L_22:
        /*0068*/ 	.byte	0x04, 0x17
        /*006a*/ 	.short	(.L_24 - .L_23)
.L_23:
        /*006c*/ 	.word	0x00000000
        /*0070*/ 	.short	0x0000
        /*0072*/ 	.short	0x0000
        /*0074*/ 	.byte	0x00, 0xf4, 0x21, 0x00


	//----- nvinfo : EIATTR_SPARSE_MMA_MASK
	.align		4
.L_24:
        /*0078*/ 	.byte	0x03, 0x50
        /*007a*/ 	.short	0x0000


	//----- nvinfo : EIATTR_MAXREG_COUNT
	.align		4
        /*007c*/ 	.byte	0x03, 0x1b
        /*007e*/ 	.short	0x00ff


	//----- nvinfo : EIATTR_EXIT_INSTR_OFFSETS
	.align		4
        /*0080*/ 	.byte	0x04, 0x1c
        /*0082*/ 	.short	(.L_26 - .L_25)


	//   ....[0]....
.L_25:
        /*0084*/ 	.word	0x000002f0


	//----- nvinfo : EIATTR_REQNTID
	.align		4
.L_26:
        /*0088*/ 	.byte	0x04, 0x10
        /*008a*/ 	.short	(.L_28 - .L_27)
.L_27:
        /*008c*/ 	.word	0x00000080
        /*0090*/ 	.word	0x00000001
        /*0094*/ 	.word	0x00000001


	//----- nvinfo : EIATTR_CBANK_PARAM_SIZE
	.align		4
.L_28:
        /*0098*/ 	.byte	0x03, 0x19
        /*009a*/ 	.short	0x0034


	//----- nvinfo : EIATTR_PARAM_CBANK
	.align		4
        /*009c*/ 	.byte	0x04, 0x0a
        /*009e*/ 	.short	(.L_30 - .L_29)
	.align		4
.L_29:
        /*00a0*/ 	.word	index@(.nv.constant0.triton_poi_fused_native_group_norm_relu_22)
        /*00a4*/ 	.short	0x0210
        /*00a6*/ 	.short	0x0034


	//----- nvinfo : EIATTR_SW_WAR
	.align		4
.L_30:
        /*00a8*/ 	.byte	0x04, 0x36
        /*00aa*/ 	.short	(.L_32 - .L_31)
.L_31:
        /*00ac*/ 	.word	0x00000008
.L_32:


//--------------------- .nv.callgraph             --------------------------
	.section	.nv.callgraph,"",@"SHT_CUDA_CALLGRAPH"
	.align	4
	.sectionentsize	8
	.align		4
        /*0000*/ 	.word	0x00000000
	.align		4
        /*0004*/ 	.word	0xffffffff
	.align		4
        /*0008*/ 	.word	0x00000000
	.align		4
        /*000c*/ 	.word	0xfffffffe
	.align		4
        /*0010*/ 	.word	0x00000000
	.align		4
        /*0014*/ 	.word	0xfffffffd
	.align		4
        /*0018*/ 	.word	0x00000000
	.align		4
        /*001c*/ 	.word	0xfffffffc


//--------------------- .nv.constant4             --------------------------
	.section	.nv.constant4,"a",@progbits
	.align	8
	.align		8
.nv.constant4:
        /*0000*/ 	.dword	_$_str


//--------------------- .text.triton_poi_fused_native_group_norm_relu_22 --------------------------
	.section	.text.triton_poi_fused_native_group_norm_relu_22,"ax",@progbits
	.align	128
        .global         triton_poi_fused_native_group_norm_relu_22
        .type           triton_poi_fused_native_group_norm_relu_22,@function
        .size           triton_poi_fused_native_group_norm_relu_22,(.L_x_1 - triton_poi_fused_native_group_norm_relu_22)
        .other          triton_poi_fused_native_group_norm_relu_22,@"STO_CUDA_ENTRY STV_DEFAULT"
triton_poi_fused_native_group_norm_relu_22:
.text.triton_poi_fused_native_group_norm_relu_22:
[----:B------:R-:W-:Y:S01]  /*0000*/  LDC R1, c[0x0][0x28] ;  /* 0x00000a00ff017b82 */ /* 0x000fe20000000800 */
[----:B------:R-:W1:Y:S07]  /*0010*/  S2R R0, SR_TID.X ;  /* 0x0000000000007919 */ /* 0x000e6e0000002100 */
[----:B------:R-:W2:Y:S01]  /*0020*/  LDC.64 R10, c[0x0][0x220] ;  /* 0x00008800ff0a7b82 */ /* 0x000ea20000000a00 */
[----:B------:R-:W-:Y:S01]  /*0030*/  ULDC.64 UR4, c[0x0][0x208] ;  /* 0x0000820000047ab9 */ /* 0x000fe20000000a00 */
[----:B------:R-:W3:Y:S06]  /*0040*/  S2R R3, SR_CTAID.X ;  /* 0x0000000000037919 */ /* 0x000eec0000002500 */
[----:B------:R-:W4:Y:S08]  /*0050*/  LDC.64 R8, c[0x0][0x218] ;  /* 0x00008600ff087b82 */ /* 0x000f300000000a00 */
[----:B------:R-:W5:Y:S08]  /*0060*/  LDC.64 R6, c[0x0][0x210] ;  /* 0x00008400ff067b82 */ /* 0x000f700000000a00 */
[----:B------:R-:W5:Y:S01]  /*0070*/  LDC.64 R4, c[0x0][0x228] ;  /* 0x00008a00ff047b82 */ /* 0x000f620000000a00 */
[----:B-1----:R-:W-:Y:S01]  /*0080*/  IMAD.SHL.U32 R0, R0, 0x2, RZ ;  /* 0x0000000200007824 */ /* 0x002fe200078e00ff */
[----:B---3--:R-:W-:-:S04]  /*0090*/  SHF.R.S32.HI R13, RZ, 0x17, R3 ;  /* 0x00000017ff0d7819 */ /* 0x008fc80000011403 */
[----:B------:R-:W-:Y:S02]  /*00a0*/  LOP3.LUT R0, R0, 0xfe, RZ, 0xc0, !PT ;  /* 0x000000fe00007812 */ /* 0x000fe400078ec0ff */
[----:B------:R-:W-:-:S03]  /*00b0*/  SGXT R13, R13, 0x1 ;  /* 0x000000010d0d781a */ /* 0x000fc60000000200 */
[----:B------:R-:W-:-:S05]  /*00c0*/  IMAD R0, R3, 0x100, R0 ;  /* 0x0000010003007824 */ /* 0x000fca00078e0200 */
[CC--:B------:R-:W-:Y:S02]  /*00d0*/  LEA.HI R2, R13.reuse, R0.reuse, RZ, 0x7 ;  /* 0x000000000d027211 */ /* 0x0c0fe400078f38ff */
[----:B------:R-:W-:Y:S02]  /*00e0*/  LEA.HI R13, R13, R0, RZ, 0x6 ;  /* 0x000000000d0d7211 */ /* 0x000fe400078f30ff */
[----:B------:R-:W-:Y:S02]  /*00f0*/  SHF.R.S32.HI R15, RZ, 0x7, R2 ;  /* 0x00000007ff0f7819 */ /* 0x000fe40000011402 */
[----:B------:R-:W1:Y:S03]  /*0100*/  LDC.64 R2, c[0x0][0x230] ;  /* 0x00008c00ff027b82 */ /* 0x000e660000000a00 */
[----:B--2---:R-:W-:Y:S01]  /*0110*/  IMAD.WIDE R10, R15, 0x4, R10 ;  /* 0x000000040f0a7825 */ /* 0x004fe200078e020a */
[----:B------:R-:W-:-:S05]  /*0120*/  SHF.R.S32.HI R13, RZ, 0x6, R13 ;  /* 0x00000006ff0d7819 */ /* 0x000fca000001140d */
[----:B------:R2:W3:Y:S01]  /*0130*/  LDG.E.EL R10, desc[UR4][R10.64] ;  /* 0x000000040a0a7981 */ /* 0x0004e2000c2e1900 */
[----:B------:R-:W-:Y:S01]  /*0140*/  LEA.HI R12, R13, R13, RZ, 0x6 ;  /* 0x0000000d0d0c7211 */ /* 0x000fe200078f30ff */
[----:B----4-:R-:W-:-:S03]  /*0150*/  IMAD.WIDE R8, R15, 0x4, R8 ;  /* 0x000000040f087825 */ /* 0x010fc600078e0208 */
[----:B------:R-:W-:Y:S01]  /*0160*/  LOP3.LUT R12, R12, 0xffffffc0, RZ, 0xc0, !PT ;  /* 0xffffffc00c0c7812 */ /* 0x000fe200078ec0ff */
[----:B-----5:R-:W-:Y:S02]  /*0170*/  IMAD.WIDE R6, R0, 0x4, R6 ;  /* 0x0000000400067825 */ /* 0x020fe400078e0206 */
[----:B------:R-:W4:Y:S01]  /*0180*/  LDG.E.EL R8, desc[UR4][R8.64] ;  /* 0x0000000408087981 */ /* 0x000f22000c2e1900 */
[----:B------:R-:W-:-:S03]  /*0190*/  IADD3 R13, R13, -R12, RZ ;  /* 0x8000000c0d0d7210 */ /* 0x000fc60007ffe0ff */
[----:B------:R-:W4:Y:S02]  /*01a0*/  LDG.E.64 R6, desc[UR4][R6.64] ;  /* 0x0000000406067981 */ /* 0x000f24000c1e1b00 */
[----:B0-----:R-:W-:-:S04]  /*01b0*/  IMAD.WIDE R4, R13, 0x4, R4 ;  /* 0x000000040d047825 */ /* 0x001fc800078e0204 */
[----:B-1----:R-:W-:Y:S02]  /*01c0*/  IMAD.WIDE R2, R13, 0x4, R2 ;  /* 0x000000040d027825 */ /* 0x002fe400078e0202 */
[----:B------:R-:W5:Y:S04]  /*01d0*/  LDG.E.EL R4, desc[UR4][R4.64] ;  /* 0x0000000404047981 */ /* 0x000f68000c2e1900 */
[----:B------:R-:W5:Y:S01]  /*01e0*/  LDG.E.EL R3, desc[UR4][R2.64] ;  /* 0x0000000402037981 */ /* 0x000f62000c2e1900 */
[----:B--2---:R-:W-:-:S10]  /*01f0*/  HFMA2.MMA R11, -RZ, RZ, 1, 0 ;  /* 0x3c000000ff0b7435 */ /* 0x004fd400000001ff */
[----:B---3--:R-:W-:Y:S02]  /*0200*/  FFMA R12, R10, R11, 9.9999997473787516356e-06 ;  /* 0x3727c5ac0a0c7423 */ /* 0x008fe4000000000b */
[----:B------:R-:W0:Y:S04]  /*0210*/  LDC.64 R10, c[0x0][0x238] ;  /* 0x00008e00ff0a7b82 */ /* 0x000e280000000a00 */
[----:B------:R-:W1:Y:S01]  /*0220*/  MUFU.RSQ R12, R12 ;  /* 0x0000000c000c7308 */ /* 0x000e620000001400 */
[--C-:B----4-:R-:W-:Y:S01]  /*0230*/  FADD R13, R6, -R8.reuse ;  /* 0x80000008060d7221 */ /* 0x110fe20000000000 */
[----:B------:R-:W-:-:S03]  /*0240*/  FADD R9, R7, -R8 ;  /* 0x8000000807097221 */ /* 0x000fc60000000000 */
[C---:B-1----:R-:W-:Y:S01]  /*0250*/  FMUL R13, R12.reuse, R13 ;  /* 0x0000000d0c0d7220 */ /* 0x042fe20000400000 */
[----:B------:R-:W-:-:S03]  /*0260*/  FMUL R6, R12, R9 ;  /* 0x000000090c067220 */ /* 0x000fc60000400000 */
[C-C-:B-----5:R-:W-:Y:S01]  /*0270*/  FFMA R13, R4.reuse, R13, R3.reuse ;  /* 0x0000000d040d7223 */ /* 0x160fe20000000003 */
[----:B------:R-:W-:-:S04]  /*0280*/  FFMA R6, R4, R6, R3 ;  /* 0x0000000604067223 */ /* 0x000fc80000000003 */
[C---:B------:R-:W-:Y:S02]  /*0290*/  FSETP.GEU.AND P0, PT, R13.reuse, RZ, PT ;  /* 0x000000ff0d00720b */ /* 0x040fe40003f0e000 */
[----:B------:R-:W-:Y:S01]  /*02a0*/  FSETP.GEU.AND P1, PT, R6, RZ, PT ;  /* 0x000000ff0600720b */ /* 0x000fe20003f2e000 */
[----:B0-----:R-:W-:Y:S01]  /*02b0*/  IMAD.WIDE R2, R0, 0x4, R10 ;  /* 0x0000000400027825 */ /* 0x001fe200078e020a */
[----:B------:R-:W-:Y:S02]  /*02c0*/  FSEL R4, R13, RZ, P0 ;  /* 0x000000ff0d047208 */ /* 0x000fe40000000000 */
[----:B------:R-:W-:-:S05]  /*02d0*/  FSEL R5, R6, RZ, P1 ;  /* 0x000000ff06057208 */ /* 0x000fca0000800000 */
[----:B------:R-:W-:Y:S01]  /*02e0*/  STG.E.64 desc[UR4][R2.64], R4 ;  /* 0x0000000402007986 */ /* 0x000fe2000c101b04 */
[----:B------:R-:W-:Y:S05]  /*02f0*/  EXIT ;  /* 0x000000000000794d */ /* 0x000fea0003800000 */
.L_x_0:
[----:B------:R-:W-:-:S00]  /*0300*/  BRA `(.L_x_0) ;  /* 0xfffffffc00fc7947 */ /* 0x000fc0000383ffff */
[----:B------:R-:W-:-:S00]  /*0310*/  NOP ;  /* 0x0000000000007918 */ /* 0x000fc00000000000 */
        /* <DEDUP_REMOVED lines=14> */
.L_x_1:


//--------------------- .nv.global.init           --------------------------
	.section	.nv.global.init,"aw",@progbits
.nv.global.init:
	.type		_$_str,@object
	.size		_$_str,(.L_0 - _$_str)
_$_str:
        /*0000*/ 	.byte	0x5f, 0x5f, 0x43, 0x55, 0x44, 0x41, 0x5f, 0x46, 0x54, 0x5a, 0x00
.L_0:


//--------------------- .nv.constant0.triton_poi_fused_native_group_norm_relu_22 --------------------------
	.section	.nv.constant0.triton_poi_fused_native_group_norm_relu_22,"a",@progbits
	.sectionflags	@""
	.align	4
.nv.constant0.triton_poi_fused_native_group_norm_relu_22:
	.zero		580
